//
// Generated by NVIDIA NVVM Compiler
//
// Compiler Build ID: CL-36424714
// Cuda compilation tools, release 13.0, V13.0.88
// Based on NVVM 20.0.0
//

.version 9.0
.target sm_100
.address_size 64

	// .globl	_Z16stressTestKernelP15AtomicWorkStack
.global .attribute(.managed) .align 4 .u32 pushCount;
.global .attribute(.managed) .align 4 .u32 popCount;

.visible .entry _Z16stressTestKernelP15AtomicWorkStack(
	.param .u64 .ptr .align 1 _Z16stressTestKernelP15AtomicWorkStack_param_0
)
{
	.reg .pred 	%p<14>;
	.reg .b32 	%r<45>;
	.reg .b64 	%rd<9>;

	ld.param.u64 	%rd2, [_Z16stressTestKernelP15AtomicWorkStack_param_0];
	cvta.to.global.u64 	%rd1, %rd2;
	ld.volatile.global.u32 	%r14, [%rd1+5242884];
	setp.lt.s32 	%p1, %r14, 1;
	mov.b32 	%r39, 0;
	@%p1 bra 	$L__BB0_5;
	mov.b32 	%r39, 0;
$L__BB0_2:
	atom.relaxed.global.cas.b32 	%r16, [%rd1+5242888], 0, 1;
	setp.ne.s32 	%p2, %r16, 0;
	@%p2 bra 	$L__BB0_2;
	ld.global.u32 	%r4, [%rd1+5242880];
	setp.eq.s32 	%p3, %r4, 0;
	@%p3 bra 	$L__BB0_13;
	add.s32 	%r5, %r4, -1;
	st.global.u32 	[%rd1+5242880], %r5;
	atom.global.exch.b32 	%r17, [%rd1+5242888], 0;
	setp.gt.s32 	%p4, %r39, 127;
	@%p4 bra 	$L__BB0_12;
	bra.uni 	$L__BB0_7;
$L__BB0_5:
	setp.gt.s32 	%p9, %r39, 127;
	@%p9 bra 	$L__BB0_20;
	ld.global.u32 	%r43, [%rd1+5242880];
	bra.uni 	$L__BB0_15;
$L__BB0_7:
	setp.gt.u32 	%p5, %r5, 131071;
	@%p5 bra 	$L__BB0_8;
	bra.uni 	$L__BB0_10;
$L__BB0_8:
	atom.relaxed.global.cas.b32 	%r27, [%rd1+5242888], 0, 1;
	setp.ne.s32 	%p7, %r27, 0;
	@%p7 bra 	$L__BB0_8;
	atom.global.exch.b32 	%r28, [%rd1+5242888], 0;
	bra.uni 	$L__BB0_8;
$L__BB0_10:
	atom.relaxed.global.cas.b32 	%r18, [%rd1+5242888], 0, 1;
	setp.ne.s32 	%p6, %r18, 0;
	@%p6 bra 	$L__BB0_10;
	mul.wide.u32 	%rd3, %r5, 40;
	add.s64 	%rd4, %rd1, %rd3;
	mov.b64 	%rd5, 0;
	st.global.u64 	[%rd4], %rd5;
	mov.b32 	%r19, 0;
	st.global.v2.u32 	[%rd4+8], {%r19, %r19};
	st.global.v2.u32 	[%rd4+16], {%r19, %r19};
	st.global.u64 	[%rd4+24], %rd5;
	st.global.u32 	[%rd4+32], %r19;
	ld.global.u32 	%r20, [%rd1+5242880];
	add.s32 	%r21, %r20, 1;
	st.global.u32 	[%rd1+5242880], %r21;
	atom.global.add.u32 	%r22, [pushCount], 1;
	atom.global.add.u32 	%r23, [%rd1+5242884], 1;
	atom.global.exch.b32 	%r24, [%rd1+5242888], 0;
	add.s32 	%r39, %r39, 1;
$L__BB0_12:
	atom.global.add.u32 	%r25, [%rd1+5242884], -1;
	atom.global.add.u32 	%r26, [popCount], 1;
	bra.uni 	$L__BB0_14;
$L__BB0_13:
	atom.global.exch.b32 	%r29, [%rd1+5242888], 0;
$L__BB0_14:
	ld.volatile.global.u32 	%r30, [%rd1+5242884];
	setp.gt.s32 	%p8, %r30, 0;
	@%p8 bra 	$L__BB0_2;
	bra.uni 	$L__BB0_5;
$L__BB0_15:
	setp.gt.u32 	%p10, %r43, 131071;
	@%p10 bra 	$L__BB0_16;
	bra.uni 	$L__BB0_18;
$L__BB0_16:
	atom.relaxed.global.cas.b32 	%r37, [%rd1+5242888], 0, 1;
	setp.ne.s32 	%p13, %r37, 0;
	@%p13 bra 	$L__BB0_16;
	atom.global.exch.b32 	%r38, [%rd1+5242888], 0;
	bra.uni 	$L__BB0_16;
$L__BB0_18:
	atom.relaxed.global.cas.b32 	%r31, [%rd1+5242888], 0, 1;
	setp.ne.s32 	%p11, %r31, 0;
	@%p11 bra 	$L__BB0_18;
	mul.wide.u32 	%rd6, %r43, 40;
	add.s64 	%rd7, %rd1, %rd6;
	mov.b64 	%rd8, 0;
	st.global.u64 	[%rd7], %rd8;
	mov.b32 	%r32, 0;
	st.global.v2.u32 	[%rd7+8], {%r32, %r32};
	st.global.v2.u32 	[%rd7+16], {%r32, %r32};
	st.global.u64 	[%rd7+24], %rd8;
	st.global.u32 	[%rd7+32], %r32;
	ld.global.u32 	%r33, [%rd1+5242880];
	add.s32 	%r43, %r33, 1;
	st.global.u32 	[%rd1+5242880], %r43;
	atom.global.add.u32 	%r34, [pushCount], 1;
	atom.global.add.u32 	%r35, [%rd1+5242884], 1;
	atom.global.exch.b32 	%r36, [%rd1+5242888], 0;
	add.s32 	%r39, %r39, 1;
	setp.ne.s32 	%p12, %r39, 128;
	@%p12 bra 	$L__BB0_15;
$L__BB0_20:
	ret;

}


// ===== COMPILED SASS (sm_100) =====

	.target	sm_100

	.elftype	@"ET_EXEC"


//--------------------- .note.nv.tkinfo           --------------------------
	.section	.note.nv.tkinfo,"",@"SHT_NOTE"
	.sectionflags	@"SHF_NOTE_NV_TKINFO"
	.tkinfo
        /*0018*/ 	.word	0x00000002
        /*0030*/ 	.string	""
        /*0030*/ 	.string	"ptxas"
        /*0030*/ 	.string	"Cuda compilation tools, release 13.0, V13.0.88"
        /*0030*/ 	.string	"Build cuda_13.0.r13.0/compiler.36424714_0"
        /*0030*/ 	.string	"-arch sm_100 -m 64 "



//--------------------- .note.nv.cuinfo           --------------------------
	.section	.note.nv.cuinfo,"",@"SHT_NOTE"
	.sectionflags	@"SHF_NOTE_NV_CUINFO"
        /*0018*/ 	.short	0x0002
        /*001a*/ 	.short	0x0064
        /*001c*/ 	.short	0x0082
	.zero		2


//--------------------- .nv.info                  --------------------------
	.section	.nv.info,"",@"SHT_CUDA_INFO"
	.align	4


	//----- nvinfo : EIATTR_REGCOUNT
	.align		4
        /*0000*/ 	.byte	0x04, 0x2f
        /*0002*/ 	.short	(.L_3 - .L_2)
	.align		4
.L_2:
        /*0004*/ 	.word	index@(_Z16stressTestKernelP15AtomicWorkStack)
        /*0008*/ 	.word	0x00000010


	//----- nvinfo : EIATTR_FRAME_SIZE
	.align		4
.L_3:
        /*000c*/ 	.byte	0x04, 0x11
        /*000e*/ 	.short	(.L_5 - .L_4)
	.align		4
.L_4:
        /*0010*/ 	.word	index@(_Z16stressTestKernelP15AtomicWorkStack)
        /*0014*/ 	.word	0x00000000


	//----- nvinfo : EIATTR_MIN_STACK_SIZE
	.align		4
.L_5:
        /*0018*/ 	.byte	0x04, 0x12
        /*001a*/ 	.short	(.L_7 - .L_6)
	.align		4
.L_6:
        /*001c*/ 	.word	index@(_Z16stressTestKernelP15AtomicWorkStack)
        /*0020*/ 	.word	0x00000000
.L_7:


//--------------------- .nv.compat                --------------------------
	.section	.nv.compat,"",@"SHT_CUDA_COMPAT_INFO"
	.align	4
        /*0000*/ 	.byte	0x02, 0x09, 0x00, 0x00, 0x02, 0x02, 0x01, 0x00, 0x02, 0x05, 0x05, 0x00, 0x03, 0x07, 0x01, 0x01
        /*0010*/ 	.byte	0x02, 0x03, 0x00, 0x00, 0x02, 0x06, 0x01, 0x00, 0x04, 0x0b, 0x08, 0x00, 0x09, 0x00, 0x00, 0x00
        /*0020*/ 	.byte	0x00, 0x00, 0x00, 0x00


//--------------------- .nv.info._Z16stressTestKernelP15AtomicWorkStack --------------------------
	.section	.nv.info._Z16stressTestKernelP15AtomicWorkStack,"",@"SHT_CUDA_INFO"
	.sectionflags	@""
	.align	4


	//----- nvinfo : EIATTR_CUDA_API_VERSION
	.align		4
        /*0000*/ 	.byte	0x04, 0x37
        /*0002*/ 	.short	(.L_9 - .L_8)
.L_8:
        /*0004*/ 	.word	0x00000082


	//----- nvinfo : EIATTR_KPARAM_INFO
	.align		4
.L_9:
        /*0008*/ 	.byte	0x04, 0x17
        /*000a*/ 	.short	(.L_11 - .L_10)
.L_10:
        /*000c*/ 	.word	0x00000000
        /*0010*/ 	.short	0x0000
        /*0012*/ 	.short	0x0000
        /*0014*/ 	.byte	0x00, 0xf5, 0x21, 0x00


	//----- nvinfo : EIATTR_SPARSE_MMA_MASK
	.align		4
.L_11:
        /*0018*/ 	.byte	0x03, 0x50
        /*001a*/ 	.short	0x0000


	//----- nvinfo : EIATTR_MAXREG_COUNT
	.align		4
        /*001c*/ 	.byte	0x03, 0x1b
        /*001e*/ 	.short	0x00ff


	//----- nvinfo : EIATTR_MERCURY_ISA_VERSION
	.align		4
        /*0020*/ 	.byte	0x03, 0x5f
        /*0022*/ 	.short	0x0101


	//----- nvinfo : EIATTR_INT_WARP_WIDE_INSTR_OFFSETS
	.align		4
        /*0024*/ 	.byte	0x04, 0x31
        /*0026*/ 	.short	(.L_13 - .L_12)


	//   ....[0]....
.L_12:
        /*0028*/ 	.word	0x00000310


	//   ....[1]....
        /*002c*/ 	.word	0x000003f0


	//   ....[2]....
        /*0030*/ 	.word	0x000006d0


	//----- nvinfo : EIATTR_VRC_CTA_INIT_COUNT
	.align		4
.L_13:
        /*0034*/ 	.byte	0x02, 0x4a
	.zero		1
	.zero		1


	//----- nvinfo : EIATTR_EXIT_INSTR_OFFSETS
	.align		4
        /*0038*/ 	.byte	0x04, 0x1c
        /*003a*/ 	.short	(.L_15 - .L_14)


	//   ....[0]....
.L_14:
        /*003c*/ 	.word	0x00000560


	//   ....[1]....
        /*0040*/ 	.word	0x000007a0


	//----- nvinfo : EIATTR_CRS_STACK_SIZE
	.align		4
.L_15:
        /*0044*/ 	.byte	0x04, 0x1e
        /*0046*/ 	.short	(.L_17 - .L_16)
.L_16:
        /*0048*/ 	.word	0x00000000


	//----- nvinfo : EIATTR_CBANK_PARAM_SIZE
	.align		4
.L_17:
        /*004c*/ 	.byte	0x03, 0x19
        /*004e*/ 	.short	0x0008


	//----- nvinfo : EIATTR_PARAM_CBANK
	.align		4
        /*0050*/ 	.byte	0x04, 0x0a
        /*0052*/ 	.short	(.L_19 - .L_18)
	.align		4
.L_18:
        /*0054*/ 	.word	index@(.nv.constant0._Z16stressTestKernelP15AtomicWorkStack)
        /*0058*/ 	.short	0x0380
        /*005a*/ 	.short	0x0008


	//----- nvinfo : EIATTR_SW_WAR
	.align		4
.L_19:
        /*005c*/ 	.byte	0x04, 0x36
        /*005e*/ 	.short	(.L_21 - .L_20)
.L_20:
        /*0060*/ 	.word	0x00000008
.L_21:


//--------------------- .nv.callgraph             --------------------------
	.section	.nv.callgraph,"",@"SHT_CUDA_CALLGRAPH"
	.align	4
	.sectionentsize	8
	.align		4
        /*0000*/ 	.word	0x00000000
	.align		4
        /*0004*/ 	.word	0xffffffff
	.align		4
        /*0008*/ 	.word	0x00000000
	.align		4
        /*000c*/ 	.word	0xfffffffe
	.align		4
        /*0010*/ 	.word	0x00000000
	.align		4
        /*0014*/ 	.word	0xfffffffd
	.align		4
        /*0018*/ 	.word	0x00000000
	.align		4
        /*001c*/ 	.word	0xfffffffc


//--------------------- .nv.constant4             --------------------------
	.section	.nv.constant4,"a",@progbits
	.align	8
	.align		8
.nv.constant4:
        /*0000*/ 	.dword	pushCount
	.align		8
        /*0008*/ 	.dword	popCount


//--------------------- .text._Z16stressTestKernelP15AtomicWorkStack --------------------------
	.section	.text._Z16stressTestKernelP15AtomicWorkStack,"ax",@progbits
	.align	128
        .global         _Z16stressTestKernelP15AtomicWorkStack
        .type           _Z16stressTestKernelP15AtomicWorkStack,@function
        .size           _Z16stressTestKernelP15AtomicWorkStack,(.L_x_22 - _Z16stressTestKernelP15AtomicWorkStack)
        .other          _Z16stressTestKernelP15AtomicWorkStack,@"STO_CUDA_ENTRY STV_DEFAULT"
_Z16stressTestKernelP15AtomicWorkStack:
.text._Z16stressTestKernelP15AtomicWorkStack:
[----:B------:R-:W-:Y:S08]  /*0000*/  LDC R1, c[0x0][0x37c] ;  /* 0x0000df00ff017b82 */ /* 0x000ff00000000800 */
[----:B------:R-:W0:Y:S01]  /*0010*/  LDC.64 R4, c[0x0][0x380] ;  /* 0x0000e000ff047b82 */ /* 0x000e220000000a00 */
[----:B------:R-:W0:Y:S01]  /*0020*/  LDCU.64 UR6, c[0x0][0x358] ;  /* 0x00006b00ff0677ac */ /* 0x000e220008000a00 */
[----:B------:R-:W1:Y:S01]  /*0030*/  LDCU.64 UR4, c[0x0][0x380] ;  /* 0x00007000ff0477ac */ /* 0x000e620008000a00 */
[----:B0-----:R-:W2:Y:S01]  /*0040*/  LDG.E.STRONG.SYS R0, desc[UR6][R4.64+0x500004] ;  /* 0x5000040604007981 */ /* 0x001ea2000c1f5900 */
[----:B-1----:R-:W-:-:S04]  /*0050*/  UIADD3 UR4, UP0, UPT, UR4, 0x500004, URZ ;  /* 0x0050000404047890 */ /* 0x002fc8000ff1e0ff */
[----:B------:R-:W-:Y:S02]  /*0060*/  UIADD3.X UR5, UPT, UPT, URZ, UR5, URZ, UP0, !UPT ;  /* 0x00000005ff057290 */ /* 0x000fe400087fe4ff */
[----:B------:R-:W-:-:S04]  /*0070*/  IMAD.U32 R2, RZ, RZ, UR4 ;  /* 0x00000004ff027e24 */ /* 0x000fc8000f8e00ff */
[----:B------:R-:W-:Y:S01]  /*0080*/  IMAD.U32 R3, RZ, RZ, UR5 ;  /* 0x00000005ff037e24 */ /* 0x000fe2000f8e00ff */
[----:B--2---:R-:W-:Y:S01]  /*0090*/  ISETP.GE.AND P0, PT, R0, 0x1, PT ;  /* 0x000000010000780c */ /* 0x004fe20003f06270 */
[----:B------:R-:W-:-:S12]  /*00a0*/  IMAD.MOV.U32 R0, RZ, RZ, RZ ;  /* 0x000000ffff007224 */ /* 0x000fd800078e00ff */
[----:B------:R-:W-:Y:S05]  /*00b0*/  @!P0 BRA `(.L_x_0) ;  /* 0x0000000400248947 */ /* 0x000fea0003800000 */
[----:B------:R-:W-:-:S07]  /*00c0*/  IMAD.MOV.U32 R0, RZ, RZ, RZ ;  /* 0x000000ffff007224 */ /* 0x000fce00078e00ff */
.L_x_13:
[----:B0----5:R-:W-:Y:S01]  /*00d0*/  BSSY B0, `(.L_x_1) ;  /* 0x0000007000007945 */ /* 0x021fe20003800000 */
.L_x_2:
[----:B------:R-:W-:Y:S02]  /*00e0*/  HFMA2 R6, -RZ, RZ, 0, 0 ;  /* 0x00000000ff067431 */ /* 0x000fe400000001ff */
[----:B------:R-:W-:Y:S01]  /*00f0*/  IMAD.MOV.U32 R7, RZ, RZ, 0x1 ;  /* 0x00000001ff077424 */ /* 0x000fe200078e00ff */
[----:B------:R-:W-:Y:S05]  /*0100*/  YIELD ;  /* 0x0000000000007946 */ /* 0x000fea0003800000 */
[----:B------:R-:W2:Y:S02]  /*0110*/  ATOMG.E.CAS.STRONG.GPU PT, R6, [R2+0x4], R6, R7 ;  /* 0x00000406020673a9 */ /* 0x000ea400001ee107 */
[----:B--2---:R-:W-:-:S13]  /*0120*/  ISETP.NE.AND P0, PT, R6, RZ, PT ;  /* 0x000000ff0600720c */ /* 0x004fda0003f05270 */
[----:B------:R-:W-:Y:S05]  /*0130*/  @P0 BRA `(.L_x_2) ;  /* 0xfffffffc00e80947 */ /* 0x000fea000383ffff */
[----:B------:R-:W-:Y:S05]  /*0140*/  BSYNC B0 ;  /* 0x0000000000007941 */ /* 0x000fea0003800000 */
.L_x_1:
[----:B------:R-:W2:Y:S02]  /*0150*/  LDG.E R6, desc[UR6][R4.64+0x500000] ;  /* 0x5000000604067981 */ /* 0x000ea4000c1e1900 */
[----:B--2---:R-:W-:-:S13]  /*0160*/  ISETP.NE.AND P0, PT, R6, RZ, PT ;  /* 0x000000ff0600720c */ /* 0x004fda0003f05270 */
[----:B------:R-:W-:Y:S05]  /*0170*/  @!P0 BRA `(.L_x_3) ;  /* 0x0000000000e48947 */ /* 0x000fea0003800000 */
[----:B------:R-:W-:Y:S01]  /*0180*/  ISETP.GT.AND P0, PT, R0, 0x7f, PT ;  /* 0x0000007f0000780c */ /* 0x000fe20003f04270 */
[----:B------:R-:W-:Y:S01]  /*0190*/  VIADD R9, R6, 0xffffffff ;  /* 0xffffffff06097836 */ /* 0x000fe20000000000 */
[----:B------:R-:W-:Y:S04]  /*01a0*/  BSSY B0, `(.L_x_4) ;  /* 0x0000022000007945 */ /* 0x000fe80003800000 */
[----:B------:R0:W-:Y:S04]  /*01b0*/  STG.E desc[UR6][R4.64+0x500000], R9 ;  /* 0x5000000904007986 */ /* 0x0001e8000c101906 */
[----:B------:R0:W5:Y:S03]  /*01c0*/  ATOMG.E.EXCH.STRONG.GPU PT, RZ, desc[UR6][R2.64+0x4], RZ ;  /* 0x800004ff02ff79a8 */ /* 0x000166000c1ef106 */
[----:B------:R-:W-:Y:S05]  /*01d0*/  @P0 BRA `(.L_x_5) ;  /* 0x0000000000780947 */ /* 0x000fea0003800000 */
[----:B------:R-:W-:-:S13]  /*01e0*/  ISETP.GT.U32.AND P0, PT, R9, 0x1ffff, PT ;  /* 0x0001ffff0900780c */ /* 0x000fda0003f04070 */
[----:B------:R-:W-:Y:S05]  /*01f0*/  @P0 BRA `(.L_x_6) ;  /* 0x00000000009c0947 */ /* 0x000fea0003800000 */
[----:B------:R-:W-:Y:S01]  /*0200*/  BSSY B1, `(.L_x_7) ;  /* 0x0000007000017945 */ /* 0x000fe20003800000 */
.L_x_8:
[----:B------:R-:W-:Y:S01]  /*0210*/  IMAD.MOV.U32 R6, RZ, RZ, RZ ;  /* 0x000000ffff067224 */ /* 0x000fe200078e00ff */
[----:B------:R-:W-:Y:S05]  /*0220*/  YIELD ;  /* 0x0000000000007946 */ /* 0x000fea0003800000 */
[----:B------:R-:W-:-:S05]  /*0230*/  IMAD.MOV.U32 R7, RZ, RZ, 0x1 ;  /* 0x00000001ff077424 */ /* 0x000fca00078e00ff */
[----:B------:R-:W2:Y:S02]  /*0240*/  ATOMG.E.CAS.STRONG.GPU PT, R6, [R2+0x4], R6, R7 ;  /* 0x00000406020673a9 */ /* 0x000ea400001ee107 */
[----:B--2---:R-:W-:-:S13]  /*0250*/  ISETP.NE.AND P0, PT, R6, RZ, PT ;  /* 0x000000ff0600720c */ /* 0x004fda0003f05270 */
[----:B------:R-:W-:Y:S05]  /*0260*/  @P0 BRA `(.L_x_8) ;  /* 0xfffffffc00e80947 */ /* 0x000fea000383ffff */
[----:B------:R-:W-:Y:S05]  /*0270*/  BSYNC B1 ;  /* 0x0000000000017941 */ /* 0x000fea0003800000 */
.L_x_7:
[----:B------:R-:W1:Y:S02]  /*0280*/  LDC.64 R6, c[0x0][0x380] ;  /* 0x0000e000ff067b82 */ /* 0x000e640000000a00 */
[----:B-1----:R-:W-:-:S05]  /*0290*/  IMAD.WIDE.U32 R6, R9, 0x28, R6 ;  /* 0x0000002809067825 */ /* 0x002fca00078e0006 */
[----:B------:R1:W-:Y:S04]  /*02a0*/  STG.E.64 desc[UR6][R6.64], RZ ;  /* 0x000000ff06007986 */ /* 0x0003e8000c101b06 */
[----:B------:R1:W-:Y:S04]  /*02b0*/  STG.E.64 desc[UR6][R6.64+0x8], RZ ;  /* 0x000008ff06007986 */ /* 0x0003e8000c101b06 */
[----:B------:R1:W-:Y:S04]  /*02c0*/  STG.E.64 desc[UR6][R6.64+0x10], RZ ;  /* 0x000010ff06007986 */ /* 0x0003e8000c101b06 */
[----:B------:R1:W-:Y:S04]  /*02d0*/  STG.E.64 desc[UR6][R6.64+0x18], RZ ;  /* 0x000018ff06007986 */ /* 0x0003e8000c101b06 */
[----:B------:R1:W-:Y:S04]  /*02e0*/  STG.E desc[UR6][R6.64+0x20], RZ ;  /* 0x000020ff06007986 */ /* 0x0003e8000c101906 */
[----:B------:R-:W2:Y:S01]  /*02f0*/  LDG.E R10, desc[UR6][R4.64+0x500000] ;  /* 0x50000006040a7981 */ /* 0x000ea2000c1e1900 */
[----:B0-----:R-:W0:Y:S01]  /*0300*/  LDC.64 R8, c[0x4][RZ] ;  /* 0x01000000ff087b82 */ /* 0x001e220000000a00 */
[----:B------:R-:W-:Y:S01]  /*0310*/  VOTEU.ANY UR4, UPT, PT ;  /* 0x0000000000047886 */ /* 0x000fe200038e0100 */
[----:B------:R-:W3:Y:S01]  /*0320*/  S2R R11, SR_LANEID ;  /* 0x00000000000b7919 */ /* 0x000ee20000000000 */
[----:B------:R-:W-:-:S02]  /*0330*/  UFLO.U32 UR5, UR4 ;  /* 0x00000004000572bd */ /* 0x000fc400080e0000 */
[----:B------:R-:W0:Y:S04]  /*0340*/  POPC R13, UR4 ;  /* 0x00000004000d7d09 */ /* 0x000e280008000000 */
[----:B---3--:R-:W-:Y:S02]  /*0350*/  ISETP.EQ.U32.AND P0, PT, R11, UR5, PT ;  /* 0x000000050b007c0c */ /* 0x008fe4000bf02070 */
[----:B--2---:R-:W-:-:S05]  /*0360*/  IADD3 R11, PT, PT, R10, 0x1, RZ ;  /* 0x000000010a0b7810 */ /* 0x004fca0007ffe0ff */
[----:B------:R1:W-:Y:S06]  /*0370*/  STG.E desc[UR6][R4.64+0x500000], R11 ;  /* 0x5000000b04007986 */ /* 0x0003ec000c101906 */
[----:B0-----:R1:W-:Y:S04]  /*0380*/  @P0 REDG.E.ADD.STRONG.GPU desc[UR6][R8.64], R13 ;  /* 0x0000000d0800098e */ /* 0x0013e8000c12e106 */
[----:B------:R1:W-:Y:S04]  /*0390*/  @P0 REDG.E.ADD.STRONG.GPU desc[UR6][R2.64], R13 ;  /* 0x0000000d0200098e */ /* 0x0003e8000c12e106 */
[----:B------:R1:W5:Y:S01]  /*03a0*/  ATOMG.E.EXCH.STRONG.GPU PT, RZ, desc[UR6][R2.64+0x4], RZ ;  /* 0x800004ff02ff79a8 */ /* 0x000362000c1ef106 */
[----:B------:R-:W-:-:S07]  /*03b0*/  VIADD R0, R0, 0x1 ;  /* 0x0000000100007836 */ /* 0x000fce0000000000 */
.L_x_5:
[----:B------:R-:W-:Y:S05]  /*03c0*/  BSYNC B0 ;  /* 0x0000000000007941 */ /* 0x000fea0003800000 */
.L_x_4:
[----:B-1----:R-:W1:Y:S01]  /*03d0*/  S2R R8, SR_LANEID ;  /* 0x0000000000087919 */ /* 0x002e620000000000 */
[----:B------:R-:W2:Y:S01]  /*03e0*/  LDC.64 R6, c[0x4][0x8] ;  /* 0x01000200ff067b82 */ /* 0x000ea20000000a00 */
[----:B------:R-:W-:Y:S02]  /*03f0*/  VOTEU.ANY UR4, UPT, PT ;  /* 0x0000000000047886 */ /* 0x000fe400038e0100 */
[----:B0-----:R-:W0:Y:S01]  /*0400*/  POPC R9, UR4 ;  /* 0x0000000400097d09 */ /* 0x001e220008000000 */
[----:B------:R-:W-:Y:S01]  /*0410*/  UFLO.U32 UR4, UR4 ;  /* 0x00000004000472bd */ /* 0x000fe200080e0000 */
[----:B0-----:R-:W-:-:S05]  /*0420*/  IMAD.MOV R11, RZ, RZ, -R9 ;  /* 0x000000ffff0b7224 */ /* 0x001fca00078e0a09 */
[----:B-1----:R-:W-:-:S13]  /*0430*/  ISETP.EQ.U32.AND P0, PT, R8, UR4, PT ;  /* 0x0000000408007c0c */ /* 0x002fda000bf02070 */
[----:B------:R1:W-:Y:S04]  /*0440*/  @P0 REDG.E.ADD.STRONG.GPU desc[UR6][R2.64], R11 ;  /* 0x0000000b0200098e */ /* 0x0003e8000c12e106 */
[----:B--2---:R1:W-:Y:S01]  /*0450*/  @P0 REDG.E.ADD.STRONG.GPU desc[UR6][R6.64], R9 ;  /* 0x000000090600098e */ /* 0x0043e2000c12e106 */
[----:B------:R-:W-:Y:S05]  /*0460*/  BRA `(.L_x_9) ;  /* 0x00000000002c7947 */ /* 0x000fea0003800000 */
.L_x_6:
[----:B0-----:R-:W-:-:S07]  /*0470*/  IMAD.MOV.U32 R5, RZ, RZ, 0x1 ;  /* 0x00000001ff057424 */ /* 0x001fce00078e00ff */
.L_x_12:
[----:B0-----:R-:W-:Y:S01]  /*0480*/  BSSY B0, `(.L_x_10) ;  /* 0x0000006000007945 */ /* 0x001fe20003800000 */
.L_x_11:
[----:B------:R-:W-:Y:S01]  /*0490*/  HFMA2 R4, -RZ, RZ, 0, 0 ;  /* 0x00000000ff047431 */ /* 0x000fe200000001ff */
[----:B------:R-:W-:Y:S05]  /*04a0*/  YIELD ;  /* 0x0000000000007946 */ /* 0x000fea0003800000 */
[----:B------:R-:W2:Y:S02]  /*04b0*/  ATOMG.E.CAS.STRONG.GPU PT, R0, [R2+0x4], R4, R5 ;  /* 0x00000404020073a9 */ /* 0x000ea400001ee105 */
[----:B--2---:R-:W-:-:S13]  /*04c0*/  ISETP.NE.AND P0, PT, R0, RZ, PT ;  /* 0x000000ff0000720c */ /* 0x004fda0003f05270 */
[----:B------:R-:W-:Y:S05]  /*04d0*/  @P0 BRA `(.L_x_11) ;  /* 0xfffffffc00ec0947 */ /* 0x000fea000383ffff */
[----:B------:R-:W-:Y:S05]  /*04e0*/  BSYNC B0 ;  /* 0x0000000000007941 */ /* 0x000fea0003800000 */
.L_x_10:
[----:B------:R0:W5:Y:S01]  /*04f0*/  ATOMG.E.EXCH.STRONG.GPU PT, RZ, desc[UR6][R2.64+0x4], RZ ;  /* 0x800004ff02ff79a8 */ /* 0x000162000c1ef106 */
[----:B------:R-:W-:Y:S05]  /*0500*/  BRA `(.L_x_12) ;  /* 0xfffffffc00dc7947 */ /* 0x000fea000383ffff */
.L_x_3:
[----:B------:R0:W5:Y:S02]  /*0510*/  ATOMG.E.EXCH.STRONG.GPU PT, RZ, desc[UR6][R2.64+0x4], RZ ;  /* 0x800004ff02ff79a8 */ /* 0x000164000c1ef106 */
.L_x_9:
[----:B-1----:R-:W2:Y:S02]  /*0520*/  LDG.E.STRONG.SYS R6, desc[UR6][R4.64+0x500004] ;  /* 0x5000040604067981 */ /* 0x002ea4000c1f5900 */
[----:B--2---:R-:W-:-:S13]  /*0530*/  ISETP.GT.AND P0, PT, R6, RZ, PT ;  /* 0x000000ff0600720c */ /* 0x004fda0003f04270 */
[----:B------:R-:W-:Y:S05]  /*0540*/  @P0 BRA `(.L_x_13) ;  /* 0xfffffff800e00947 */ /* 0x000fea000383ffff */
.L_x_0:
[----:B------:R-:W-:-:S13]  /*0550*/  ISETP.GT.AND P0, PT, R0, 0x7f, PT ;  /* 0x0000007f0000780c */ /* 0x000fda0003f04270 */
[----:B------:R-:W-:Y:S05]  /*0560*/  @P0 EXIT ;  /* 0x000000000000094d */ /* 0x000fea0003800000 */
[----:B------:R1:W5:Y:S02]  /*0570*/  LDG.E R11, desc[UR6][R4.64+0x500000] ;  /* 0x50000006040b7981 */ /* 0x000364000c1e1900 */
.L_x_17:
[----:B-----5:R-:W-:Y:S01]  /*0580*/  ISETP.GT.U32.AND P0, PT, R11, 0x1ffff, PT ;  /* 0x0001ffff0b00780c */ /* 0x020fe20003f04070 */
[----:B------:R-:W-:-:S12]  /*0590*/  YIELD ;  /* 0x0000000000007946 */ /* 0x000fd80003800000 */
[----:B------:R-:W-:Y:S05]  /*05a0*/  @P0 BRA `(.L_x_14) ;  /* 0x0000000000800947 */ /* 0x000fea0003800000 */
[----:B------:R-:W-:Y:S01]  /*05b0*/  BSSY B0, `(.L_x_15) ;  /* 0x0000007000007945 */ /* 0x000fe20003800000 */
[----:B-1----:R-:W-:-:S07]  /*05c0*/  IMAD.MOV.U32 R5, RZ, RZ, 0x1 ;  /* 0x00000001ff057424 */ /* 0x002fce00078e00ff */
.L_x_16:
[----:B------:R-:W-:Y:S01]  /*05d0*/  IMAD.MOV.U32 R4, RZ, RZ, RZ ;  /* 0x000000ffff047224 */ /* 0x000fe200078e00ff */
[----:B------:R-:W-:Y:S05]  /*05e0*/  YIELD ;  /* 0x0000000000007946 */ /* 0x000fea0003800000 */
[----:B------:R-:W2:Y:S02]  /*05f0*/  ATOMG.E.CAS.STRONG.GPU PT, R4, [R2+0x4], R4, R5 ;  /* 0x00000404020473a9 */ /* 0x000ea400001ee105 */
[----:B--2---:R-:W-:-:S13]  /*0600*/  ISETP.NE.AND P0, PT, R4, RZ, PT ;  /* 0x000000ff0400720c */ /* 0x004fda0003f05270 */
[----:B------:R-:W-:Y:S05]  /*0610*/  @P0 BRA `(.L_x_16) ;  /* 0xfffffffc00ec0947 */ /* 0x000fea000383ffff */
[----:B------:R-:W-:Y:S05]  /*0620*/  BSYNC B0 ;  /* 0x0000000000007941 */ /* 0x000fea0003800000 */
.L_x_15:
[----:B------:R-:W1:Y:S08]  /*0630*/  LDC.64 R4, c[0x0][0x380] ;  /* 0x0000e000ff047b82 */ /* 0x000e700000000a00 */
[----:B------:R-:W2:Y:S01]  /*0640*/  LDC.64 R6, c[0x0][0x380] ;  /* 0x0000e000ff067b82 */ /* 0x000ea20000000a00 */
[----:B-1----:R-:W-:-:S05]  /*0650*/  IMAD.WIDE.U32 R4, R11, 0x28, R4 ;  /* 0x000000280b047825 */ /* 0x002fca00078e0004 */
[----:B------:R3:W-:Y:S04]  /*0660*/  STG.E.64 desc[UR6][R4.64], RZ ;  /* 0x000000ff04007986 */ /* 0x0007e8000c101b06 */
[----:B------:R3:W-:Y:S04]  /*0670*/  STG.E.64 desc[UR6][R4.64+0x8], RZ ;  /* 0x000008ff04007986 */ /* 0x0007e8000c101b06 */
[----:B------:R3:W-:Y:S04]  /*0680*/  STG.E.64 desc[UR6][R4.64+0x10], RZ ;  /* 0x000010ff04007986 */ /* 0x0007e8000c101b06 */
[----:B------:R3:W-:Y:S04]  /*0690*/  STG.E.64 desc[UR6][R4.64+0x18], RZ ;  /* 0x000018ff04007986 */ /* 0x0007e8000c101b06 */
[----:B------:R3:W-:Y:S04]  /*06a0*/  STG.E desc[UR6][R4.64+0x20], RZ ;  /* 0x000020ff04007986 */ /* 0x0007e8000c101906 */
[----:B--2---:R-:W2:Y:S01]  /*06b0*/  LDG.E R11, desc[UR6][R6.64+0x500000] ;  /* 0x50000006060b7981 */ /* 0x004ea2000c1e1900 */
[----:B------:R-:W1:Y:S01]  /*06c0*/  LDC.64 R8, c[0x4][RZ] ;  /* 0x01000000ff087b82 */ /* 0x000e620000000a00 */
[----:B------:R-:W-:Y:S01]  /*06d0*/  VOTEU.ANY UR4, UPT, PT ;  /* 0x0000000000047886 */ /* 0x000fe200038e0100 */
[----:B------:R-:W4:Y:S01]  /*06e0*/  S2R R10, SR_LANEID ;  /* 0x00000000000a7919 */ /* 0x000f220000000000 */
[----:B------:R-:W-:-:S02]  /*06f0*/  UFLO.U32 UR5, UR4 ;  /* 0x00000004000572bd */ /* 0x000fc400080e0000 */
[----:B------:R-:W1:Y:S01]  /*0700*/  POPC R13, UR4 ;  /* 0x00000004000d7d09 */ /* 0x000e620008000000 */
[----:B------:R-:W-:-:S03]  /*0710*/  IADD3 R0, PT, PT, R0, 0x1, RZ ;  /* 0x0000000100007810 */ /* 0x000fc60007ffe0ff */
[----:B----4-:R-:W-:Y:S01]  /*0720*/  ISETP.EQ.U32.AND P0, PT, R10, UR5, PT ;  /* 0x000000050a007c0c */ /* 0x010fe2000bf02070 */
[----:B--2---:R-:W-:-:S05]  /*0730*/  VIADD R11, R11, 0x1 ;  /* 0x000000010b0b7836 */ /* 0x004fca0000000000 */
[----:B------:R3:W-:Y:S07]  /*0740*/  STG.E desc[UR6][R6.64+0x500000], R11 ;  /* 0x5000000b06007986 */ /* 0x0007ee000c101906 */
[----:B-1----:R3:W-:Y:S04]  /*0750*/  @P0 REDG.E.ADD.STRONG.GPU desc[UR6][R8.64], R13 ;  /* 0x0000000d0800098e */ /* 0x0027e8000c12e106 */
[----:B------:R3:W-:Y:S01]  /*0760*/  @P0 REDG.E.ADD.STRONG.GPU desc[UR6][R2.64], R13 ;  /* 0x0000000d0200098e */ /* 0x0007e2000c12e106 */
[----:B------:R-:W-:-:S03]  /*0770*/  ISETP.NE.AND P0, PT, R0, 0x80, PT ;  /* 0x000000800000780c */ /* 0x000fc60003f05270 */
[----:B------:R3:W5:Y:S10]  /*0780*/  ATOMG.E.EXCH.STRONG.GPU PT, RZ, desc[UR6][R2.64+0x4], RZ ;  /* 0x800004ff02ff79a8 */ /* 0x000774000c1ef106 */
[----:B---3--:R-:W-:Y:S05]  /*0790*/  @P0 BRA `(.L_x_17) ;  /* 0xfffffffc00780947 */ /* 0x008fea000383ffff */
[----:B------:R-:W-:Y:S05]  /*07a0*/  EXIT ;  /* 0x000000000000794d */ /* 0x000fea0003800000 */
.L_x_14:
[----:B-1----:R-:W-:-:S07]  /*07b0*/  IMAD.MOV.U32 R5, RZ, RZ, 0x1 ;  /* 0x00000001ff057424 */ /* 0x002fce00078e00ff */
.L_x_20:
[----:B-1---5:R-:W-:Y:S01]  /*07c0*/  BSSY B0, `(.L_x_18) ;  /* 0x0000006000007945 */ /* 0x022fe20003800000 */
.L_x_19:
[----:B------:R-:W-:Y:S01]  /*07d0*/  IMAD.MOV.U32 R4, RZ, RZ, RZ ;  /* 0x000000ffff047224 */ /* 0x000fe200078e00ff */
[----:B------:R-:W-:Y:S05]  /*07e0*/  YIELD ;  /* 0x0000000000007946 */ /* 0x000fea0003800000 */
[----:B------:R-:W2:Y:S02]  /*07f0*/  ATOMG.E.CAS.STRONG.GPU PT, R0, [R2+0x4], R4, R5 ;  /* 0x00000404020073a9 */ /* 0x000ea400001ee105 */
[----:B--2---:R-:W-:-:S13]  /*0800*/  ISETP.NE.AND P0, PT, R0, RZ, PT ;  /* 0x000000ff0000720c */ /* 0x004fda0003f05270 */
[----:B------:R-:W-:Y:S05]  /*0810*/  @P0 BRA `(.L_x_19) ;  /* 0xfffffffc00ec0947 */ /* 0x000fea000383ffff */
[----:B------:R-:W-:Y:S05]  /*0820*/  BSYNC B0 ;  /* 0x0000000000007941 */ /* 0x000fea0003800000 */
.L_x_18:
[----:B------:R1:W5:Y:S01]  /*0830*/  ATOMG.E.EXCH.STRONG.GPU PT, RZ, desc[UR6][R2.64+0x4], RZ ;  /* 0x800004ff02ff79a8 */ /* 0x000362000c1ef106 */
[----:B------:R-:W-:Y:S05]  /*0840*/  BRA `(.L_x_20) ;  /* 0xfffffffc00dc7947 */ /* 0x000fea000383ffff */
.L_x_21:
[----:B------:R-:W-:-:S00]  /*0850*/  BRA `(.L_x_21) ;  /* 0xfffffffc00fc7947 */ /* 0x000fc0000383ffff */
[----:B------:R-:W-:-:S00]  /*0860*/  NOP ;  /* 0x0000000000007918 */ /* 0x000fc00000000000 */
        /* <DEDUP_REMOVED lines=9> */
.L_x_22:


//--------------------- .nv.shared.reserved.0     --------------------------
	.section	.nv.shared.reserved.0,"aw",@nobits
	.weak		__nv_reservedSMEM_offset_0_alias
	.size		__nv_reservedSMEM_offset_0_alias, 0, 64
	.other		__nv_reservedSMEM_offset_0_alias,@"STO_CUDA_RESERVED_SHARED STV_DEFAULT"
__nv_reservedSMEM_offset_0_alias:
	.zero		0
	.zero		64


//--------------------- .nv.global                --------------------------
	.section	.nv.global,"aw",@nobits
	.align	4
.nv.global:
	.type		pushCount,@object
	.size		pushCount,(popCount - pushCount)
	.other		pushCount,@"STV_DEFAULT STO_CUDA_MANAGED"
pushCount:
	.zero		4
	.type		popCount,@object
	.size		popCount,(.L_1 - popCount)
	.other		popCount,@"STV_DEFAULT STO_CUDA_MANAGED"
popCount:
	.zero		4
.L_1:


//--------------------- .nv.constant0._Z16stressTestKernelP15AtomicWorkStack --------------------------
	.section	.nv.constant0._Z16stressTestKernelP15AtomicWorkStack,"a",@progbits
	.sectionflags	@""
	.align	4
.nv.constant0._Z16stressTestKernelP15AtomicWorkStack:
	.zero		904


//--------------------- SYMBOLS --------------------------

	.type		.nv.reservedSmem.offset0,@object
	.size		.nv.reservedSmem.offset0,0x4
